//
// Generated by NVIDIA NVVM Compiler
//
// Compiler Build ID: CL-36424714
// Cuda compilation tools, release 13.0, V13.0.88
// Based on NVVM 20.0.0
//

.version 9.0
.target sm_100
.address_size 64

	// .globl	_Z21halfToStructureKernelPmiS_

.visible .entry _Z21halfToStructureKernelPmiS_(
	.param .u64 .ptr .align 1 _Z21halfToStructureKernelPmiS__param_0,
	.param .u32 _Z21halfToStructureKernelPmiS__param_1,
	.param .u64 .ptr .align 1 _Z21halfToStructureKernelPmiS__param_2
)
{
	.reg .pred 	%p<2>;
	.reg .b32 	%r<13>;
	.reg .b64 	%rd<13>;

	ld.param.u64 	%rd1, [_Z21halfToStructureKernelPmiS__param_0];
	ld.param.u32 	%r2, [_Z21halfToStructureKernelPmiS__param_1];
	ld.param.u64 	%rd2, [_Z21halfToStructureKernelPmiS__param_2];
	mov.u32 	%r3, %ctaid.x;
	mov.u32 	%r4, %ntid.x;
	mov.u32 	%r5, %tid.x;
	mad.lo.s32 	%r1, %r3, %r4, %r5;
	shl.b32 	%r6, %r2, 16;
	setp.ge.s32 	%p1, %r1, %r6;
	@%p1 bra 	$L__BB0_2;
	cvta.to.global.u64 	%rd3, %rd1;
	cvta.to.global.u64 	%rd4, %rd2;
	shr.s32 	%r7, %r1, 31;
	shr.u32 	%r8, %r7, 16;
	add.s32 	%r9, %r1, %r8;
	and.b32  	%r10, %r9, -65536;
	sub.s32 	%r11, %r1, %r10;
	shr.s32 	%r12, %r9, 16;
	mul.wide.s32 	%rd5, %r12, 8;
	add.s64 	%rd6, %rd3, %rd5;
	ld.global.u32 	%rd7, [%rd6];
	cvt.u64.u32 	%rd8, %r11;
	shl.b64 	%rd9, %rd8, 32;
	or.b64  	%rd10, %rd7, %rd9;
	mul.wide.s32 	%rd11, %r1, 8;
	add.s64 	%rd12, %rd4, %rd11;
	st.global.u64 	[%rd12], %rd10;
$L__BB0_2:
	ret;

}
	// .globl	_Z22structureToWorldKernelPmiPl
.visible .entry _Z22structureToWorldKernelPmiPl(
	.param .u64 .ptr .align 1 _Z22structureToWorldKernelPmiPl_param_0,
	.param .u32 _Z22structureToWorldKernelPmiPl_param_1,
	.param .u64 .ptr .align 1 _Z22structureToWorldKernelPmiPl_param_2
)
{
	.reg .pred 	%p<2>;
	.reg .b32 	%r<11>;
	.reg .b64 	%rd<14>;

	ld.param.u64 	%rd1, [_Z22structureToWorldKernelPmiPl_param_0];
	ld.param.u32 	%r2, [_Z22structureToWorldKernelPmiPl_param_1];
	ld.param.u64 	%rd2, [_Z22structureToWorldKernelPmiPl_param_2];
	mov.u32 	%r3, %ctaid.x;
	mov.u32 	%r4, %ntid.x;
	mov.u32 	%r5, %tid.x;
	mad.lo.s32 	%r1, %r3, %r4, %r5;
	shl.b32 	%r6, %r2, 16;
	setp.ge.s32 	%p1, %r1, %r6;
	@%p1 bra 	$L__BB1_2;
	cvta.to.global.u64 	%rd3, %rd1;
	cvta.to.global.u64 	%rd4, %rd2;
	shr.s32 	%r7, %r1, 31;
	shr.u32 	%r8, %r7, 16;
	add.s32 	%r9, %r1, %r8;
	shr.s32 	%r10, %r9, 16;
	mul.wide.s32 	%rd5, %r10, 8;
	add.s64 	%rd6, %rd3, %rd5;
	ld.global.u64 	%rd7, [%rd6];
	and.b64  	%rd8, %rd7, 281474976710655;
	cvt.u64.u32 	%rd9, %r1;
	shl.b64 	%rd10, %rd9, 48;
	or.b64  	%rd11, %rd8, %rd10;
	mul.wide.s32 	%rd12, %r1, 8;
	add.s64 	%rd13, %rd4, %rd12;
	st.global.u64 	[%rd13], %rd11;
$L__BB1_2:
	ret;

}


// ===== COMPILED SASS (sm_100) =====

	.target	sm_100

	.elftype	@"ET_EXEC"


//--------------------- .note.nv.tkinfo           --------------------------
	.section	.note.nv.tkinfo,"",@"SHT_NOTE"
	.sectionflags	@"SHF_NOTE_NV_TKINFO"
	.tkinfo
        /*0018*/ 	.word	0x00000002
        /*0030*/ 	.string	""
        /*0030*/ 	.string	"ptxas"
        /*0030*/ 	.string	"Cuda compilation tools, release 13.0, V13.0.88"
        /*0030*/ 	.string	"Build cuda_13.0.r13.0/compiler.36424714_0"
        /*0030*/ 	.string	"-arch sm_100 -m 64 "



//--------------------- .note.nv.cuinfo           --------------------------
	.section	.note.nv.cuinfo,"",@"SHT_NOTE"
	.sectionflags	@"SHF_NOTE_NV_CUINFO"
        /*0018*/ 	.short	0x0002
        /*001a*/ 	.short	0x0064
        /*001c*/ 	.short	0x0082
	.zero		2


//--------------------- .nv.info                  --------------------------
	.section	.nv.info,"",@"SHT_CUDA_INFO"
	.align	4


	//----- nvinfo : EIATTR_REGCOUNT
	.align		4
        /*0000*/ 	.byte	0x04, 0x2f
        /*0002*/ 	.short	(.L_1 - .L_0)
	.align		4
.L_0:
        /*0004*/ 	.word	index@(_Z21halfToStructureKernelPmiS_)
        /*0008*/ 	.word	0x0000000c


	//----- nvinfo : EIATTR_FRAME_SIZE
	.align		4
.L_1:
        /*000c*/ 	.byte	0x04, 0x11
        /*000e*/ 	.short	(.L_3 - .L_2)
	.align		4
.L_2:
        /*0010*/ 	.word	index@(_Z21halfToStructureKernelPmiS_)
        /*0014*/ 	.word	0x00000000


	//----- nvinfo : EIATTR_REGCOUNT
	.align		4
.L_3:
        /*0018*/ 	.byte	0x04, 0x2f
        /*001a*/ 	.short	(.L_5 - .L_4)
	.align		4
.L_4:
        /*001c*/ 	.word	index@(_Z22structureToWorldKernelPmiPl)
        /*0020*/ 	.word	0x0000000c


	//----- nvinfo : EIATTR_FRAME_SIZE
	.align		4
.L_5:
        /*0024*/ 	.byte	0x04, 0x11
        /*0026*/ 	.short	(.L_7 - .L_6)
	.align		4
.L_6:
        /*0028*/ 	.word	index@(_Z22structureToWorldKernelPmiPl)
        /*002c*/ 	.word	0x00000000


	//----- nvinfo : EIATTR_MIN_STACK_SIZE
	.align		4
.L_7:
        /*0030*/ 	.byte	0x04, 0x12
        /*0032*/ 	.short	(.L_9 - .L_8)
	.align		4
.L_8:
        /*0034*/ 	.word	index@(_Z22structureToWorldKernelPmiPl)
        /*0038*/ 	.word	0x00000000


	//----- nvinfo : EIATTR_MIN_STACK_SIZE
	.align		4
.L_9:
        /*003c*/ 	.byte	0x04, 0x12
        /*003e*/ 	.short	(.L_11 - .L_10)
	.align		4
.L_10:
        /*0040*/ 	.word	index@(_Z21halfToStructureKernelPmiS_)
        /*0044*/ 	.word	0x00000000
.L_11:


//--------------------- .nv.compat                --------------------------
	.section	.nv.compat,"",@"SHT_CUDA_COMPAT_INFO"
	.align	4
        /*0000*/ 	.byte	0x02, 0x09, 0x00, 0x00, 0x02, 0x02, 0x01, 0x00, 0x02, 0x05, 0x05, 0x00, 0x03, 0x07, 0x01, 0x01
        /*0010*/ 	.byte	0x02, 0x03, 0x00, 0x00, 0x02, 0x06, 0x01, 0x00, 0x04, 0x0b, 0x08, 0x00, 0x09, 0x00, 0x00, 0x00
        /*0020*/ 	.byte	0x00, 0x00, 0x00, 0x00


//--------------------- .nv.info._Z22structureToWorldKernelPmiPl --------------------------
	.section	.nv.info._Z22structureToWorldKernelPmiPl,"",@"SHT_CUDA_INFO"
	.sectionflags	@""
	.align	4


	//----- nvinfo : EIATTR_CUDA_API_VERSION
	.align		4
        /*0000*/ 	.byte	0x04, 0x37
        /*0002*/ 	.short	(.L_13 - .L_12)
.L_12:
        /*0004*/ 	.word	0x00000082


	//----- nvinfo : EIATTR_KPARAM_INFO
	.align		4
.L_13:
        /*0008*/ 	.byte	0x04, 0x17
        /*000a*/ 	.short	(.L_15 - .L_14)
.L_14:
        /*000c*/ 	.word	0x00000000
        /*0010*/ 	.short	0x0002
        /*0012*/ 	.short	0x0010
        /*0014*/ 	.byte	0x00, 0xf5, 0x21, 0x00


	//----- nvinfo : EIATTR_KPARAM_INFO
	.align		4
.L_15:
        /*0018*/ 	.byte	0x04, 0x17
        /*001a*/ 	.short	(.L_17 - .L_16)
.L_16:
        /*001c*/ 	.word	0x00000000
        /*0020*/ 	.short	0x0001
        /*0022*/ 	.short	0x0008
        /*0024*/ 	.byte	0x00, 0xf0, 0x11, 0x00


	//----- nvinfo : EIATTR_KPARAM_INFO
	.align		4
.L_17:
        /*0028*/ 	.byte	0x04, 0x17
        /*002a*/ 	.short	(.L_19 - .L_18)
.L_18:
        /*002c*/ 	.word	0x00000000
        /*0030*/ 	.short	0x0000
        /*0032*/ 	.short	0x0000
        /*0034*/ 	.byte	0x00, 0xf5, 0x21, 0x00


	//----- nvinfo : EIATTR_SPARSE_MMA_MASK
	.align		4
.L_19:
        /*0038*/ 	.byte	0x03, 0x50
        /*003a*/ 	.short	0x0000


	//----- nvinfo : EIATTR_MAXREG_COUNT
	.align		4
        /*003c*/ 	.byte	0x03, 0x1b
        /*003e*/ 	.short	0x00ff


	//----- nvinfo : EIATTR_MERCURY_ISA_VERSION
	.align		4
        /*0040*/ 	.byte	0x03, 0x5f
        /*0042*/ 	.short	0x0101


	//----- nvinfo : EIATTR_VRC_CTA_INIT_COUNT
	.align		4
        /*0044*/ 	.byte	0x02, 0x4a
	.zero		1
	.zero		1


	//----- nvinfo : EIATTR_EXIT_INSTR_OFFSETS
	.align		4
        /*0048*/ 	.byte	0x04, 0x1c
        /*004a*/ 	.short	(.L_21 - .L_20)


	//   ....[0]....
.L_20:
        /*004c*/ 	.word	0x00000080


	//   ....[1]....
        /*0050*/ 	.word	0x00000150


	//----- nvinfo : EIATTR_CBANK_PARAM_SIZE
	.align		4
.L_21:
        /*0054*/ 	.byte	0x03, 0x19
        /*0056*/ 	.short	0x0018


	//----- nvinfo : EIATTR_PARAM_CBANK
	.align		4
        /*0058*/ 	.byte	0x04, 0x0a
        /*005a*/ 	.short	(.L_23 - .L_22)
	.align		4
.L_22:
        /*005c*/ 	.word	index@(.nv.constant0._Z22structureToWorldKernelPmiPl)
        /*0060*/ 	.short	0x0380
        /*0062*/ 	.short	0x0018


	//----- nvinfo : EIATTR_SW_WAR
	.align		4
.L_23:
        /*0064*/ 	.byte	0x04, 0x36
        /*0066*/ 	.short	(.L_25 - .L_24)
.L_24:
        /*0068*/ 	.word	0x00000008
.L_25:


//--------------------- .nv.info._Z21halfToStructureKernelPmiS_ --------------------------
	.section	.nv.info._Z21halfToStructureKernelPmiS_,"",@"SHT_CUDA_INFO"
	.sectionflags	@""
	.align	4


	//----- nvinfo : EIATTR_CUDA_API_VERSION
	.align		4
        /*0000*/ 	.byte	0x04, 0x37
        /*0002*/ 	.short	(.L_27 - .L_26)
.L_26:
        /*0004*/ 	.word	0x00000082


	//----- nvinfo : EIATTR_KPARAM_INFO
	.align		4
.L_27:
        /*0008*/ 	.byte	0x04, 0x17
        /*000a*/ 	.short	(.L_29 - .L_28)
.L_28:
        /*000c*/ 	.word	0x00000000
        /*0010*/ 	.short	0x0002
        /*0012*/ 	.short	0x0010
        /*0014*/ 	.byte	0x00, 0xf5, 0x21, 0x00


	//----- nvinfo : EIATTR_KPARAM_INFO
	.align		4
.L_29:
        /*0018*/ 	.byte	0x04, 0x17
        /*001a*/ 	.short	(.L_31 - .L_30)
.L_30:
        /*001c*/ 	.word	0x00000000
        /*0020*/ 	.short	0x0001
        /*0022*/ 	.short	0x0008
        /*0024*/ 	.byte	0x00, 0xf0, 0x11, 0x00


	//----- nvinfo : EIATTR_KPARAM_INFO
	.align		4
.L_31:
        /*0028*/ 	.byte	0x04, 0x17
        /*002a*/ 	.short	(.L_33 - .L_32)
.L_32:
        /*002c*/ 	.word	0x00000000
        /*0030*/ 	.short	0x0000
        /*0032*/ 	.short	0x0000
        /*0034*/ 	.byte	0x00, 0xf5, 0x21, 0x00


	//----- nvinfo : EIATTR_SPARSE_MMA_MASK
	.align		4
.L_33:
        /*0038*/ 	.byte	0x03, 0x50
        /*003a*/ 	.short	0x0000


	//----- nvinfo : EIATTR_MAXREG_COUNT
	.align		4
        /*003c*/ 	.byte	0x03, 0x1b
        /*003e*/ 	.short	0x00ff


	//----- nvinfo : EIATTR_MERCURY_ISA_VERSION
	.align		4
        /*0040*/ 	.byte	0x03, 0x5f
        /*0042*/ 	.short	0x0101


	//----- nvinfo : EIATTR_VRC_CTA_INIT_COUNT
	.align		4
        /*0044*/ 	.byte	0x02, 0x4a
	.zero		1
	.zero		1


	//----- nvinfo : EIATTR_EXIT_INSTR_OFFSETS
	.align		4
        /*0048*/ 	.byte	0x04, 0x1c
        /*004a*/ 	.short	(.L_35 - .L_34)


	//   ....[0]....
.L_34:
        /*004c*/ 	.word	0x00000080


	//   ....[1]....
        /*0050*/ 	.word	0x00000150


	//----- nvinfo : EIATTR_CBANK_PARAM_SIZE
	.align		4
.L_35:
        /*0054*/ 	.byte	0x03, 0x19
        /*0056*/ 	.short	0x0018


	//----- nvinfo : EIATTR_PARAM_CBANK
	.align		4
        /*0058*/ 	.byte	0x04, 0x0a
        /*005a*/ 	.short	(.L_37 - .L_36)
	.align		4
.L_36:
        /*005c*/ 	.word	index@(.nv.constant0._Z21halfToStructureKernelPmiS_)
        /*0060*/ 	.short	0x0380
        /*0062*/ 	.short	0x0018


	//----- nvinfo : EIATTR_SW_WAR
	.align		4
.L_37:
        /*0064*/ 	.byte	0x04, 0x36
        /*0066*/ 	.short	(.L_39 - .L_38)
.L_38:
        /*0068*/ 	.word	0x00000008
.L_39:


//--------------------- .nv.callgraph             --------------------------
	.section	.nv.callgraph,"",@"SHT_CUDA_CALLGRAPH"
	.align	4
	.sectionentsize	8
	.align		4
        /*0000*/ 	.word	0x00000000
	.align		4
        /*0004*/ 	.word	0xffffffff
	.align		4
        /*0008*/ 	.word	0x00000000
	.align		4
        /*000c*/ 	.word	0xfffffffe
	.align		4
        /*0010*/ 	.word	0x00000000
	.align		4
        /*0014*/ 	.word	0xfffffffd
	.align		4
        /*0018*/ 	.word	0x00000000
	.align		4
        /*001c*/ 	.word	0xfffffffc


//--------------------- .text._Z22structureToWorldKernelPmiPl --------------------------
	.section	.text._Z22structureToWorldKernelPmiPl,"ax",@progbits
	.align	128
        .global         _Z22structureToWorldKernelPmiPl
        .type           _Z22structureToWorldKernelPmiPl,@function
        .size           _Z22structureToWorldKernelPmiPl,(.L_x_2 - _Z22structureToWorldKernelPmiPl)
        .other          _Z22structureToWorldKernelPmiPl,@"STO_CUDA_ENTRY STV_DEFAULT"
_Z22structureToWorldKernelPmiPl:
.text._Z22structureToWorldKernelPmiPl:
[----:B------:R-:W-:Y:S01]  /*0000*/  LDC R1, c[0x0][0x37c] ;  /* 0x0000df00ff017b82 */ /* 0x000fe20000000800 */
[----:B------:R-:W0:Y:S07]  /*0010*/  S2R R0, SR_TID.X ;  /* 0x0000000000007919 */ /* 0x000e2e0000002100 */
[----:B------:R-:W0:Y:S01]  /*0020*/  S2UR UR5, SR_CTAID.X ;  /* 0x00000000000579c3 */ /* 0x000e220000002500 */
[----:B------:R-:W1:Y:S07]  /*0030*/  LDCU UR4, c[0x0][0x388] ;  /* 0x00007100ff0477ac */ /* 0x000e6e0008000800 */
[----:B------:R-:W0:Y:S01]  /*0040*/  LDC R9, c[0x0][0x360] ;  /* 0x0000d800ff097b82 */ /* 0x000e220000000800 */
[----:B-1----:R-:W-:Y:S01]  /*0050*/  USHF.L.U32 UR4, UR4, 0x10, URZ ;  /* 0x0000001004047899 */ /* 0x002fe200080006ff */
[----:B0-----:R-:W-:-:S05]  /*0060*/  IMAD R9, R9, UR5, R0 ;  /* 0x0000000509097c24 */ /* 0x001fca000f8e0200 */
[----:B------:R-:W-:-:S13]  /*0070*/  ISETP.GE.AND P0, PT, R9, UR4, PT ;  /* 0x0000000409007c0c */ /* 0x000fda000bf06270 */
[----:B------:R-:W-:Y:S05]  /*0080*/  @P0 EXIT ;  /* 0x000000000000094d */ /* 0x000fea0003800000 */
[----:B------:R-:W0:Y:S01]  /*0090*/  LDC.64 R2, c[0x0][0x380] ;  /* 0x0000e000ff027b82 */ /* 0x000e220000000a00 */
[----:B------:R-:W-:Y:S01]  /*00a0*/  SHF.R.S32.HI R0, RZ, 0x1f, R9 ;  /* 0x0000001fff007819 */ /* 0x000fe20000011409 */
[----:B------:R-:W1:Y:S03]  /*00b0*/  LDCU.64 UR4, c[0x0][0x358] ;  /* 0x00006b00ff0477ac */ /* 0x000e660008000a00 */
[----:B------:R-:W-:-:S04]  /*00c0*/  LEA.HI R0, R0, R9, RZ, 0x10 ;  /* 0x0000000900007211 */ /* 0x000fc800078f80ff */
[----:B------:R-:W-:-:S05]  /*00d0*/  SHF.R.S32.HI R5, RZ, 0x10, R0 ;  /* 0x00000010ff057819 */ /* 0x000fca0000011400 */
[----:B0-----:R-:W-:Y:S02]  /*00e0*/  IMAD.WIDE R2, R5, 0x8, R2 ;  /* 0x0000000805027825 */ /* 0x001fe400078e0202 */
[----:B------:R-:W0:Y:S04]  /*00f0*/  LDC.64 R4, c[0x0][0x390] ;  /* 0x0000e400ff047b82 */ /* 0x000e280000000a00 */
[----:B-1----:R-:W2:Y:S01]  /*0100*/  LDG.E.64 R2, desc[UR4][R2.64] ;  /* 0x0000000402027981 */ /* 0x002ea2000c1e1b00 */
[----:B0-----:R-:W-:Y:S01]  /*0110*/  IMAD.WIDE R4, R9, 0x8, R4 ;  /* 0x0000000809047825 */ /* 0x001fe200078e0204 */
[----:B--2---:R-:W-:-:S03]  /*0120*/  PRMT R7, R3, 0x5410, R9 ;  /* 0x0000541003077816 */ /* 0x004fc60000000009 */
[----:B------:R-:W-:-:S05]  /*0130*/  IMAD.MOV.U32 R6, RZ, RZ, R2 ;  /* 0x000000ffff067224 */ /* 0x000fca00078e0002 */
[----:B------:R-:W-:Y:S01]  /*0140*/  STG.E.64 desc[UR4][R4.64], R6 ;  /* 0x0000000604007986 */ /* 0x000fe2000c101b04 */
[----:B------:R-:W-:Y:S05]  /*0150*/  EXIT ;  /* 0x000000000000794d */ /* 0x000fea0003800000 */
.L_x_0:
[----:B------:R-:W-:-:S00]  /*0160*/  BRA `(.L_x_0) ;  /* 0xfffffffc00fc7947 */ /* 0x000fc0000383ffff */
[----:B------:R-:W-:-:S00]  /*0170*/  NOP ;  /* 0x0000000000007918 */ /* 0x000fc00000000000 */
        /* <DEDUP_REMOVED lines=8> */
.L_x_2:


//--------------------- .text._Z21halfToStructureKernelPmiS_ --------------------------
	.section	.text._Z21halfToStructureKernelPmiS_,"ax",@progbits
	.align	128
        .global         _Z21halfToStructureKernelPmiS_
        .type           _Z21halfToStructureKernelPmiS_,@function
        .size           _Z21halfToStructureKernelPmiS_,(.L_x_3 - _Z21halfToStructureKernelPmiS_)
        .other          _Z21halfToStructureKernelPmiS_,@"STO_CUDA_ENTRY STV_DEFAULT"
_Z21halfToStructureKernelPmiS_:
.text._Z21halfToStructureKernelPmiS_:
        /* <DEDUP_REMOVED lines=10> */
[----:B------:R-:W1:Y:S01]  /*00a0*/  LDCU.64 UR4, c[0x0][0x358] ;  /* 0x00006b00ff0477ac */ /* 0x000e620008000a00 */
[----:B------:R-:W-:-:S04]  /*00b0*/  SHF.R.S32.HI R0, RZ, 0x1f, R9 ;  /* 0x0000001fff007819 */ /* 0x000fc80000011409 */
[----:B------:R-:W-:-:S04]  /*00c0*/  LEA.HI R0, R0, R9, RZ, 0x10 ;  /* 0x0000000900007211 */ /* 0x000fc800078f80ff */
[----:B------:R-:W-:-:S05]  /*00d0*/  SHF.R.S32.HI R5, RZ, 0x10, R0 ;  /* 0x00000010ff057819 */ /* 0x000fca0000011400 */
[----:B0-----:R-:W-:Y:S02]  /*00e0*/  IMAD.WIDE R2, R5, 0x8, R2 ;  /* 0x0000000805027825 */ /* 0x001fe400078e0202 */
[----:B------:R-:W0:Y:S03]  /*00f0*/  LDC.64 R4, c[0x0][0x390] ;  /* 0x0000e400ff047b82 */ /* 0x000e260000000a00 */
[----:B-1----:R-:W2:Y:S01]  /*0100*/  LDG.E R6, desc[UR4][R2.64] ;  /* 0x0000000402067981 */ /* 0x002ea2000c1e1900 */
[----:B------:R-:W-:-:S05]  /*0110*/  LOP3.LUT R0, R0, 0xffff0000, RZ, 0xc0, !PT ;  /* 0xffff000000007812 */ /* 0x000fca00078ec0ff */
[C---:B------:R-:W-:Y:S02]  /*0120*/  IMAD.IADD R7, R9.reuse, 0x1, -R0 ;  /* 0x0000000109077824 */ /* 0x040fe400078e0a00 */
[----:B0-----:R-:W-:-:S05]  /*0130*/  IMAD.WIDE R4, R9, 0x8, R4 ;  /* 0x0000000809047825 */ /* 0x001fca00078e0204 */
[----:B--2---:R-:W-:Y:S01]  /*0140*/  STG.E.64 desc[UR4][R4.64], R6 ;  /* 0x0000000604007986 */ /* 0x004fe2000c101b04 */
[----:B------:R-:W-:Y:S05]  /*0150*/  EXIT ;  /* 0x000000000000794d */ /* 0x000fea0003800000 */
.L_x_1:
        /* <DEDUP_REMOVED lines=10> */
.L_x_3:


//--------------------- .nv.shared.reserved.0     --------------------------
	.section	.nv.shared.reserved.0,"aw",@nobits
	.weak		__nv_reservedSMEM_offset_0_alias
	.size		__nv_reservedSMEM_offset_0_alias, 0, 64
	.other		__nv_reservedSMEM_offset_0_alias,@"STO_CUDA_RESERVED_SHARED STV_DEFAULT"
__nv_reservedSMEM_offset_0_alias:
	.zero		0
	.zero		64


//--------------------- .nv.constant0._Z22structureToWorldKernelPmiPl --------------------------
	.section	.nv.constant0._Z22structureToWorldKernelPmiPl,"a",@progbits
	.sectionflags	@""
	.align	4
.nv.constant0._Z22structureToWorldKernelPmiPl:
	.zero		920


//--------------------- .nv.constant0._Z21halfToStructureKernelPmiS_ --------------------------
	.section	.nv.constant0._Z21halfToStructureKernelPmiS_,"a",@progbits
	.sectionflags	@""
	.align	4
.nv.constant0._Z21halfToStructureKernelPmiS_:
	.zero		920


//--------------------- SYMBOLS --------------------------

	.type		.nv.reservedSmem.offset0,@object
	.size		.nv.reservedSmem.offset0,0x4
